	.headerflags	@"EF_CUDA_TEXMODE_UNIFIED EF_CUDA_64BIT_ADDRESS EF_CUDA_ACCELERATORS EF_CUDA_SM90 EF_CUDA_VIRTUAL_SM(EF_CUDA_SM90)"
	.elftype	@"ET_EXEC"


//--------------------- .nv.info                  --------------------------
	.section	.nv.info,"",@"SHT_CUDA_INFO"
	.align	4


	//----- nvinfo : EIATTR_REGCOUNT
	.align		4
        /*0000*/ 	.byte	0x04, 0x2f
        /*0002*/ 	.short	(.L_1 - .L_0)
	.align		4
.L_0:
        /*0004*/ 	.word	index@(triton_poi_fused__unsafe_index_add_mul_sub_9)
        /*0008*/ 	.word	0x0000001e


	//----- nvinfo : EIATTR_MIN_STACK_SIZE
	.align		4
.L_1:
        /*000c*/ 	.byte	0x04, 0x12
        /*000e*/ 	.short	(.L_3 - .L_2)
	.align		4
.L_2:
        /*0010*/ 	.word	index@(triton_poi_fused__unsafe_index_add_mul_sub_9)
        /*0014*/ 	.word	0x00000000


	//----- nvinfo : EIATTR_FRAME_SIZE
	.align		4
.L_3:
        /*0018*/ 	.byte	0x04, 0x11
        /*001a*/ 	.short	(.L_5 - .L_4)
	.align		4
.L_4:
        /*001c*/ 	.word	index@(triton_poi_fused__unsafe_index_add_mul_sub_9)
        /*0020*/ 	.word	0x00000000


	//----- nvinfo : EIATTR_MIN_STACK_SIZE
	.align		4
.L_5:
        /*0024*/ 	.byte	0x04, 0x12
        /*0026*/ 	.short	(.L_7 - .L_6)
	.align		4
.L_6:
        /*0028*/ 	.word	index@(triton_poi_fused__unsafe_index_add_mul_sub_9)
        /*002c*/ 	.word	0x00000000
.L_7:


//--------------------- .nv.info.triton_poi_fused__unsafe_index_add_mul_sub_9 --------------------------
	.section	.nv.info.triton_poi_fused__unsafe_index_add_mul_sub_9,"",@"SHT_CUDA_INFO"
	.sectionflags	@""
	.align	4


	//----- nvinfo : EIATTR_CUDA_API_VERSION
	.align		4
        /*0000*/ 	.byte	0x04, 0x37
        /*0002*/ 	.short	(.L_9 - .L_8)
.L_8:
        /*0004*/ 	.word	0x0000007c


	//----- nvinfo : EIATTR_KPARAM_INFO
	.align		4
.L_9:
        /*0008*/ 	.byte	0x04, 0x17
        /*000a*/ 	.short	(.L_11 - .L_10)
.L_10:
        /*000c*/ 	.word	0x00000000
        /*0010*/ 	.short	0x0006
        /*0012*/ 	.short	0x0030
        /*0014*/ 	.byte	0x00, 0xf0, 0x11, 0x00


	//----- nvinfo : EIATTR_KPARAM_INFO
	.align		4
.L_11:
        /*0018*/ 	.byte	0x04, 0x17
        /*001a*/ 	.short	(.L_13 - .L_12)
.L_12:
        /*001c*/ 	.word	0x00000000
        /*0020*/ 	.short	0x0005
        /*0022*/ 	.short	0x0028
        /*0024*/ 	.byte	0x00, 0xf4, 0x21, 0x00


	//----- nvinfo : EIATTR_KPARAM_INFO
	.align		4
.L_13:
        /*0028*/ 	.byte	0x04, 0x17
        /*002a*/ 	.short	(.L_15 - .L_14)
.L_14:
        /*002c*/ 	.word	0x00000000
        /*0030*/ 	.short	0x0004
        /*0032*/ 	.short	0x0020
        /*0034*/ 	.byte	0x00, 0xf4, 0x21, 0x00


	//----- nvinfo : EIATTR_KPARAM_INFO
	.align		4
.L_15:
        /*0038*/ 	.byte	0x04, 0x17
        /*003a*/ 	.short	(.L_17 - .L_16)
.L_16:
        /*003c*/ 	.word	0x00000000
        /*0040*/ 	.short	0x0003
        /*0042*/ 	.short	0x0018
        /*0044*/ 	.byte	0x00, 0xf4, 0x21, 0x00


	//----- nvinfo : EIATTR_KPARAM_INFO
	.align		4
.L_17:
        /*0048*/ 	.byte	0x04, 0x17
        /*004a*/ 	.short	(.L_19 - .L_18)
.L_18:
        /*004c*/ 	.word	0x00000000
        /*0050*/ 	.short	0x0002
        /*0052*/ 	.short	0x0010
        /*0054*/ 	.byte	0x00, 0xf4, 0x21, 0x00


	//----- nvinfo : EIATTR_KPARAM_INFO
	.align		4
.L_19:
        /*0058*/ 	.byte	0x04, 0x17
        /*005a*/ 	.short	(.L_21 - .L_20)
.L_20:
        /*005c*/ 	.word	0x00000000
        /*0060*/ 	.short	0x0001
        /*0062*/ 	.short	0x0008
        /*0064*/ 	.byte	0x00, 0xf4, 0x21, 0x00


	//----- nvinfo : EIATTR_KPARAM_INFO
	.align		4
.L_21:
        /*0068*/ 	.byte	0x04, 0x17
        /*006a*/ 	.short	(.L_23 - .L_22)
.L_22:
        /*006c*/ 	.word	0x00000000
        /*0070*/ 	.short	0x0000
        /*0072*/ 	.short	0x0000
        /*0074*/ 	.byte	0x00, 0xf4, 0x21, 0x00


	//----- nvinfo : EIATTR_SPARSE_MMA_MASK
	.align		4
.L_23:
        /*0078*/ 	.byte	0x03, 0x50
        /*007a*/ 	.short	0x0000


	//----- nvinfo : EIATTR_MAXREG_COUNT
	.align		4
        /*007c*/ 	.byte	0x03, 0x1b
        /*007e*/ 	.short	0x00ff


	//----- nvinfo : EIATTR_EXIT_INSTR_OFFSETS
	.align		4
        /*0080*/ 	.byte	0x04, 0x1c
        /*0082*/ 	.short	(.L_25 - .L_24)


	//   ....[0]....
.L_24:
        /*0084*/ 	.word	0x000002e0


	//----- nvinfo : EIATTR_REQNTID
	.align		4
.L_25:
        /*0088*/ 	.byte	0x04, 0x10
        /*008a*/ 	.short	(.L_27 - .L_26)
.L_26:
        /*008c*/ 	.word	0x00000080
        /*0090*/ 	.word	0x00000001
        /*0094*/ 	.word	0x00000001


	//----- nvinfo : EIATTR_CBANK_PARAM_SIZE
	.align		4
.L_27:
        /*0098*/ 	.byte	0x03, 0x19
        /*009a*/ 	.short	0x0034


	//----- nvinfo : EIATTR_PARAM_CBANK
	.align		4
        /*009c*/ 	.byte	0x04, 0x0a
        /*009e*/ 	.short	(.L_29 - .L_28)
	.align		4
.L_28:
        /*00a0*/ 	.word	index@(.nv.constant0.triton_poi_fused__unsafe_index_add_mul_sub_9)
        /*00a4*/ 	.short	0x0210
        /*00a6*/ 	.short	0x0034


	//----- nvinfo : EIATTR_SW_WAR
	.align		4
.L_29:
        /*00a8*/ 	.byte	0x04, 0x36
        /*00aa*/ 	.short	(.L_31 - .L_30)
.L_30:
        /*00ac*/ 	.word	0x00000008
.L_31:


//--------------------- .nv.callgraph             --------------------------
	.section	.nv.callgraph,"",@"SHT_CUDA_CALLGRAPH"
	.align	4
	.sectionentsize	8
	.align		4
        /*0000*/ 	.word	0x00000000
	.align		4
        /*0004*/ 	.word	0xffffffff
	.align		4
        /*0008*/ 	.word	0x00000000
	.align		4
        /*000c*/ 	.word	0xfffffffe
	.align		4
        /*0010*/ 	.word	0x00000000
	.align		4
        /*0014*/ 	.word	0xfffffffd
	.align		4
        /*0018*/ 	.word	0x00000000
	.align		4
        /*001c*/ 	.word	0xfffffffc


//--------------------- .text.triton_poi_fused__unsafe_index_add_mul_sub_9 --------------------------
	.section	.text.triton_poi_fused__unsafe_index_add_mul_sub_9,"ax",@progbits
	.align	128
        .global         triton_poi_fused__unsafe_index_add_mul_sub_9
        .type           triton_poi_fused__unsafe_index_add_mul_sub_9,@function
        .size           triton_poi_fused__unsafe_index_add_mul_sub_9,(.L_x_1 - triton_poi_fused__unsafe_index_add_mul_sub_9)
        .other          triton_poi_fused__unsafe_index_add_mul_sub_9,@"STO_CUDA_ENTRY STV_DEFAULT"
triton_poi_fused__unsafe_index_add_mul_sub_9:
.text.triton_poi_fused__unsafe_index_add_mul_sub_9:
[----:B------:R-:W-:Y:S01]  /*0000*/  LDC R1, c[0x0][0x28] ;  /* 0x00000a00ff017b82 */ /* 0x000fe20000000800 */
[----:B------:R-:W1:Y:S07]  /*0010*/  S2R R0, SR_TID.X ;  /* 0x0000000000007919 */ /* 0x000e6e0000002100 */
[----:B------:R-:W2:Y:S01]  /*0020*/  LDC.64 R4, c[0x0][0x220] ;  /* 0x00008800ff047b82 */ /* 0x000ea20000000a00 */
[----:B------:R-:W-:Y:S01]  /*0030*/  ULDC.64 UR4, c[0x0][0x208] ;  /* 0x0000820000047ab9 */ /* 0x000fe20000000a00 */
[----:B------:R-:W3:Y:S01]  /*0040*/  S2R R3, SR_CTAID.X ;  /* 0x0000000000037919 */ /* 0x000ee20000002500 */
[----:B-1----:R-:W-:-:S04]  /*0050*/  SHF.L.U32 R0, R0, 0x2, RZ ;  /* 0x0000000200007819 */ /* 0x002fc800000006ff */
[----:B------:R-:W-:-:S04]  /*0060*/  LOP3.LUT R0, R0, 0x1fc, RZ, 0xc0, !PT ;  /* 0x000001fc00007812 */ /* 0x000fc800078ec0ff */
[----:B---3--:R-:W-:Y:S02]  /*0070*/  LEA R0, R3, R0, 0xa ;  /* 0x0000000003007211 */ /* 0x008fe400078e50ff */
[----:B------:R-:W1:Y:S02]  /*0080*/  LDC.64 R2, c[0x0][0x230] ;  /* 0x00008c00ff027b82 */ /* 0x000e640000000a00 */
[----:B------:R-:W-:Y:S01]  /*0090*/  IADD3 R6, R0, 0x200, RZ ;  /* 0x0000020000067810 */ /* 0x000fe20007ffe0ff */
[----:B------:R-:W-:-:S04]  /*00a0*/  IMAD.HI R11, R0, 0x51eb851f, RZ ;  /* 0x51eb851f000b7827 */ /* 0x000fc800078e02ff */
[----:B------:R-:W-:Y:S01]  /*00b0*/  IMAD.HI R9, R6, 0x66666667, RZ ;  /* 0x6666666706097827 */ /* 0x000fe200078e02ff */
[----:B------:R-:W-:-:S03]  /*00c0*/  SHF.R.U32.HI R12, RZ, 0x1f, R11 ;  /* 0x0000001fff0c7819 */ /* 0x000fc6000001160b */
[----:B------:R-:W-:Y:S01]  /*00d0*/  IMAD.HI R13, R6, 0x51eb851f, RZ ;  /* 0x51eb851f060d7827 */ /* 0x000fe200078e02ff */
[----:B------:R-:W-:Y:S02]  /*00e0*/  SHF.R.U32.HI R10, RZ, 0x1f, R9 ;  /* 0x0000001fff0a7819 */ /* 0x000fe40000011609 */
[----:B------:R-:W-:Y:S01]  /*00f0*/  LEA.HI.SX32 R15, R11, R12, 0x19 ;  /* 0x0000000c0b0f7211 */ /* 0x000fe200078fcaff */
[----:B------:R-:W-:Y:S01]  /*0100*/  IMAD.HI R7, R0, 0x66666667, RZ ;  /* 0x6666666700077827 */ /* 0x000fe200078e02ff */
[----:B------:R-:W-:Y:S02]  /*0110*/  SHF.R.U32.HI R14, RZ, 0x1f, R13 ;  /* 0x0000001fff0e7819 */ /* 0x000fe4000001160d */
[----:B------:R-:W-:Y:S02]  /*0120*/  LEA.HI.SX32 R9, R9, R10, 0x1d ;  /* 0x0000000a09097211 */ /* 0x000fe400078feaff */
[----:B------:R-:W-:Y:S02]  /*0130*/  SHF.R.U32.HI R8, RZ, 0x1f, R7 ;  /* 0x0000001fff087819 */ /* 0x000fe40000011607 */
[----:B------:R-:W-:Y:S01]  /*0140*/  LEA.HI.SX32 R13, R13, R14, 0x19 ;  /* 0x0000000e0d0d7211 */ /* 0x000fe200078fcaff */
[----:B--2---:R-:W-:Y:S01]  /*0150*/  IMAD.WIDE R14, R15, 0x4, R4 ;  /* 0x000000040f0e7825 */ /* 0x004fe200078e0204 */
[----:B------:R-:W-:-:S03]  /*0160*/  LEA.HI.SX32 R7, R7, R8, 0x1d ;  /* 0x0000000807077211 */ /* 0x000fc600078feaff */
[----:B------:R-:W-:Y:S02]  /*0170*/  IMAD R9, R9, -0x14, R6 ;  /* 0xffffffec09097824 */ /* 0x000fe400078e0206 */
[----:B------:R-:W-:Y:S01]  /*0180*/  IMAD.WIDE R12, R13, 0x4, R4 ;  /* 0x000000040d0c7825 */ /* 0x000fe200078e0204 */
[----:B------:R-:W2:Y:S03]  /*0190*/  LDG.E.EL R14, desc[UR4][R14.64] ;  /* 0x000000040e0e7981 */ /* 0x000ea6000c2e1900 */
[----:B------:R-:W-:Y:S02]  /*01a0*/  IMAD R7, R7, -0x14, R0 ;  /* 0xffffffec07077824 */ /* 0x000fe400078e0200 */
[--C-:B-1----:R-:W-:Y:S01]  /*01b0*/  IMAD.WIDE R4, R9, 0x4, R2.reuse ;  /* 0x0000000409047825 */ /* 0x102fe200078e0202 */
[----:B------:R-:W3:Y:S03]  /*01c0*/  LDG.E.EL R12, desc[UR4][R12.64] ;  /* 0x000000040c0c7981 */ /* 0x000ee6000c2e1900 */
[----:B------:R-:W-:-:S02]  /*01d0*/  IMAD.WIDE R16, R7, 0x4, R2 ;  /* 0x0000000407107825 */ /* 0x000fc400078e0202 */
[----:B------:R-:W4:Y:S01]  /*01e0*/  LDG.E.EL.128 R4, desc[UR4][R4.64] ;  /* 0x0000000404047981 */ /* 0x000f22000c2e1d00 */
[----:B------:R-:W1:Y:S03]  /*01f0*/  LDC.64 R2, c[0x0][0x238] ;  /* 0x00008e00ff027b82 */ /* 0x000e660000000a00 */
[----:B------:R-:W5:Y:S01]  /*0200*/  LDG.E.EL.128 R8, desc[UR4][R16.64] ;  /* 0x0000000410087981 */ /* 0x000f62000c2e1d00 */
[----:B-1----:R-:W-:-:S04]  /*0210*/  IMAD.WIDE R2, R0, 0x4, R2 ;  /* 0x0000000400027825 */ /* 0x002fc800078e0202 */
[----:B--2---:R-:W-:Y:S01]  /*0220*/  FADD R19, R14, -R14 ;  /* 0x8000000e0e137221 */ /* 0x004fe20000000000 */
[----:B---3--:R-:W-:-:S04]  /*0230*/  FADD R21, R12, -R12 ;  /* 0x8000000c0c157221 */ /* 0x008fc80000000000 */
[-CC-:B----4-:R-:W-:Y:S01]  /*0240*/  FFMA R24, R4, R21.reuse, R12.reuse ;  /* 0x0000001504187223 */ /* 0x190fe2000000000c */
[-CC-:B------:R-:W-:Y:S01]  /*0250*/  FFMA R25, R5, R21.reuse, R12.reuse ;  /* 0x0000001505197223 */ /* 0x180fe2000000000c */
[-CC-:B------:R-:W-:Y:S01]  /*0260*/  FFMA R26, R6, R21.reuse, R12.reuse ;  /* 0x00000015061a7223 */ /* 0x180fe2000000000c */
[----:B------:R-:W-:Y:S01]  /*0270*/  FFMA R27, R7, R21, R12 ;  /* 0x00000015071b7223 */ /* 0x000fe2000000000c */
[-CC-:B-----5:R-:W-:Y:S01]  /*0280*/  FFMA R8, R8, R19.reuse, R14.reuse ;  /* 0x0000001308087223 */ /* 0x1a0fe2000000000e */
[-CC-:B------:R-:W-:Y:S01]  /*0290*/  FFMA R9, R9, R19.reuse, R14.reuse ;  /* 0x0000001309097223 */ /* 0x180fe2000000000e */
[-CC-:B------:R-:W-:Y:S01]  /*02a0*/  FFMA R10, R10, R19.reuse, R14.reuse ;  /* 0x000000130a0a7223 */ /* 0x180fe2000000000e */
[----:B------:R-:W-:Y:S01]  /*02b0*/  FFMA R11, R11, R19, R14 ;  /* 0x000000130b0b7223 */ /* 0x000fe2000000000e */
[----:B------:R-:W-:Y:S04]  /*02c0*/  STG.E.128 desc[UR4][R2.64+0x800], R24 ;  /* 0x0008001802007986 */ /* 0x000fe8000c101d04 */
[----:B------:R-:W-:Y:S01]  /*02d0*/  STG.E.128 desc[UR4][R2.64], R8 ;  /* 0x0000000802007986 */ /* 0x000fe2000c101d04 */
[----:B------:R-:W-:Y:S05]  /*02e0*/  EXIT ;  /* 0x000000000000794d */ /* 0x000fea0003800000 */
.L_x_0:
[----:B------:R-:W-:-:S00]  /*02f0*/  BRA `(.L_x_0) ;  /* 0xfffffffc00fc7947 */ /* 0x000fc0000383ffff */
[----:B------:R-:W-:-:S00]  /*0300*/  NOP ;  /* 0x0000000000007918 */ /* 0x000fc00000000000 */
[----:B------:R-:W-:-:S00]  /*0310*/  NOP ;  /* 0x0000000000007918 */ /* 0x000fc00000000000 */
[----:B------:R-:W-:-:S00]  /*0320*/  NOP ;  /* 0x0000000000007918 */ /* 0x000fc00000000000 */
[----:B------:R-:W-:-:S00]  /*0330*/  NOP ;  /* 0x0000000000007918 */ /* 0x000fc00000000000 */
[----:B------:R-:W-:-:S00]  /*0340*/  NOP ;  /* 0x0000000000007918 */ /* 0x000fc00000000000 */
[----:B------:R-:W-:-:S00]  /*0350*/  NOP ;  /* 0x0000000000007918 */ /* 0x000fc00000000000 */
[----:B------:R-:W-:-:S00]  /*0360*/  NOP ;  /* 0x0000000000007918 */ /* 0x000fc00000000000 */
[----:B------:R-:W-:-:S00]  /*0370*/  NOP ;  /* 0x0000000000007918 */ /* 0x000fc00000000000 */
.L_x_1:


//--------------------- .nv.constant0.triton_poi_fused__unsafe_index_add_mul_sub_9 --------------------------
	.section	.nv.constant0.triton_poi_fused__unsafe_index_add_mul_sub_9,"a",@progbits
	.sectionflags	@""
	.align	4
.nv.constant0.triton_poi_fused__unsafe_index_add_mul_sub_9:
	.zero		580
